	.headerflags	@"EF_CUDA_TEXMODE_UNIFIED EF_CUDA_64BIT_ADDRESS EF_CUDA_ACCELERATORS EF_CUDA_SM90 EF_CUDA_VIRTUAL_SM(EF_CUDA_SM90)"
	.elftype	@"ET_EXEC"


//--------------------- .nv.info                  --------------------------
	.section	.nv.info,"",@"SHT_CUDA_INFO"
	.align	4


	//----- nvinfo : EIATTR_REGCOUNT
	.align		4
        /*0000*/ 	.byte	0x04, 0x2f
        /*0002*/ 	.short	(.L_3 - .L_2)
	.align		4
.L_2:
        /*0004*/ 	.word	index@(triton_poi_fused__native_batch_norm_legit_no_training_add_relu_16)
        /*0008*/ 	.word	0x00000013


	//----- nvinfo : EIATTR_MIN_STACK_SIZE
	.align		4
.L_3:
        /*000c*/ 	.byte	0x04, 0x12
        /*000e*/ 	.short	(.L_5 - .L_4)
	.align		4
.L_4:
        /*0010*/ 	.word	index@(triton_poi_fused__native_batch_norm_legit_no_training_add_relu_16)
        /*0014*/ 	.word	0x00000000


	//----- nvinfo : EIATTR_FRAME_SIZE
	.align		4
.L_5:
        /*0018*/ 	.byte	0x04, 0x11
        /*001a*/ 	.short	(.L_7 - .L_6)
	.align		4
.L_6:
        /*001c*/ 	.word	index@(triton_poi_fused__native_batch_norm_legit_no_training_add_relu_16)
        /*0020*/ 	.word	0x00000000


	//----- nvinfo : EIATTR_MIN_STACK_SIZE
	.align		4
.L_7:
        /*0024*/ 	.byte	0x04, 0x12
        /*0026*/ 	.short	(.L_9 - .L_8)
	.align		4
.L_8:
        /*0028*/ 	.word	index@(triton_poi_fused__native_batch_norm_legit_no_training_add_relu_16)
        /*002c*/ 	.word	0x00000000
.L_9:


//--------------------- .nv.info.triton_poi_fused__native_batch_norm_legit_no_training_add_relu_16 --------------------------
	.section	.nv.info.triton_poi_fused__native_batch_norm_legit_no_training_add_relu_16,"",@"SHT_CUDA_INFO"
	.sectionflags	@""
	.align	4


	//----- nvinfo : EIATTR_CUDA_API_VERSION
	.align		4
        /*0000*/ 	.byte	0x04, 0x37
        /*0002*/ 	.short	(.L_11 - .L_10)
.L_10:
        /*0004*/ 	.word	0x0000007c


	//----- nvinfo : EIATTR_KPARAM_INFO
	.align		4
.L_11:
        /*0008*/ 	.byte	0x04, 0x17
        /*000a*/ 	.short	(.L_13 - .L_12)
.L_12:
        /*000c*/ 	.word	0x00000000
        /*0010*/ 	.short	0x0007
        /*0012*/ 	.short	0x0038
        /*0014*/ 	.byte	0x00, 0xf0, 0x11, 0x00


	//----- nvinfo : EIATTR_KPARAM_INFO
	.align		4
.L_13:
        /*0018*/ 	.byte	0x04, 0x17
        /*001a*/ 	.short	(.L_15 - .L_14)
.L_14:
        /*001c*/ 	.word	0x00000000
        /*0020*/ 	.short	0x0006
        /*0022*/ 	.short	0x0030
        /*0024*/ 	.byte	0x00, 0xf4, 0x21, 0x00


	//----- nvinfo : EIATTR_KPARAM_INFO
	.align		4
.L_15:
        /*0028*/ 	.byte	0x04, 0x17
        /*002a*/ 	.short	(.L_17 - .L_16)
.L_16:
        /*002c*/ 	.word	0x00000000
        /*0030*/ 	.short	0x0005
        /*0032*/ 	.short	0x0028
        /*0034*/ 	.byte	0x00, 0xf4, 0x21, 0x00


	//----- nvinfo : EIATTR_KPARAM_INFO
	.align		4
.L_17:
        /*0038*/ 	.byte	0x04, 0x17
        /*003a*/ 	.short	(.L_19 - .L_18)
.L_18:
        /*003c*/ 	.word	0x00000000
        /*0040*/ 	.short	0x0004
        /*0042*/ 	.short	0x0020
        /*0044*/ 	.byte	0x00, 0xf4, 0x21, 0x00


	//----- nvinfo : EIATTR_KPARAM_INFO
	.align		4
.L_19:
        /*0048*/ 	.byte	0x04, 0x17
        /*004a*/ 	.short	(.L_21 - .L_20)
.L_20:
        /*004c*/ 	.word	0x00000000
        /*0050*/ 	.short	0x0003
        /*0052*/ 	.short	0x0018
        /*0054*/ 	.byte	0x00, 0xf4, 0x21, 0x00


	//----- nvinfo : EIATTR_KPARAM_INFO
	.align		4
.L_21:
        /*0058*/ 	.byte	0x04, 0x17
        /*005a*/ 	.short	(.L_23 - .L_22)
.L_22:
        /*005c*/ 	.word	0x00000000
        /*0060*/ 	.short	0x0002
        /*0062*/ 	.short	0x0010
        /*0064*/ 	.byte	0x00, 0xf4, 0x21, 0x00


	//----- nvinfo : EIATTR_KPARAM_INFO
	.align		4
.L_23:
        /*0068*/ 	.byte	0x04, 0x17
        /*006a*/ 	.short	(.L_25 - .L_24)
.L_24:
        /*006c*/ 	.word	0x00000000
        /*0070*/ 	.short	0x0001
        /*0072*/ 	.short	0x0008
        /*0074*/ 	.byte	0x00, 0xf4, 0x21, 0x00


	//----- nvinfo : EIATTR_KPARAM_INFO
	.align		4
.L_25:
        /*0078*/ 	.byte	0x04, 0x17
        /*007a*/ 	.short	(.L_27 - .L_26)
.L_26:
        /*007c*/ 	.word	0x00000000
        /*0080*/ 	.short	0x0000
        /*0082*/ 	.short	0x0000
        /*0084*/ 	.byte	0x00, 0xf4, 0x21, 0x00


	//----- nvinfo : EIATTR_SPARSE_MMA_MASK
	.align		4
.L_27:
        /*0088*/ 	.byte	0x03, 0x50
        /*008a*/ 	.short	0x0000


	//----- nvinfo : EIATTR_MAXREG_COUNT
	.align		4
        /*008c*/ 	.byte	0x03, 0x1b
        /*008e*/ 	.short	0x00ff


	//----- nvinfo : EIATTR_EXIT_INSTR_OFFSETS
	.align		4
        /*0090*/ 	.byte	0x04, 0x1c
        /*0092*/ 	.short	(.L_29 - .L_28)


	//   ....[0]....
.L_28:
        /*0094*/ 	.word	0x00000340


	//----- nvinfo : EIATTR_REQNTID
	.align		4
.L_29:
        /*0098*/ 	.byte	0x04, 0x10
        /*009a*/ 	.short	(.L_31 - .L_30)
.L_30:
        /*009c*/ 	.word	0x00000080
        /*00a0*/ 	.word	0x00000001
        /*00a4*/ 	.word	0x00000001


	//----- nvinfo : EIATTR_CBANK_PARAM_SIZE
	.align		4
.L_31:
        /*00a8*/ 	.byte	0x03, 0x19
        /*00aa*/ 	.short	0x003c


	//----- nvinfo : EIATTR_PARAM_CBANK
	.align		4
        /*00ac*/ 	.byte	0x04, 0x0a
        /*00ae*/ 	.short	(.L_33 - .L_32)
	.align		4
.L_32:
        /*00b0*/ 	.word	index@(.nv.constant0.triton_poi_fused__native_batch_norm_legit_no_training_add_relu_16)
        /*00b4*/ 	.short	0x0210
        /*00b6*/ 	.short	0x003c


	//----- nvinfo : EIATTR_SW_WAR
	.align		4
.L_33:
        /*00b8*/ 	.byte	0x04, 0x36
        /*00ba*/ 	.short	(.L_35 - .L_34)
.L_34:
        /*00bc*/ 	.word	0x00000008
.L_35:


//--------------------- .nv.callgraph             --------------------------
	.section	.nv.callgraph,"",@"SHT_CUDA_CALLGRAPH"
	.align	4
	.sectionentsize	8
	.align		4
        /*0000*/ 	.word	0x00000000
	.align		4
        /*0004*/ 	.word	0xffffffff
	.align		4
        /*0008*/ 	.word	0x00000000
	.align		4
        /*000c*/ 	.word	0xfffffffe
	.align		4
        /*0010*/ 	.word	0x00000000
	.align		4
        /*0014*/ 	.word	0xfffffffd
	.align		4
        /*0018*/ 	.word	0x00000000
	.align		4
        /*001c*/ 	.word	0xfffffffc


//--------------------- .nv.constant4             --------------------------
	.section	.nv.constant4,"a",@progbits
	.align	8
	.align		8
.nv.constant4:
        /*0000*/ 	.dword	_$_str
	.align		8
        /*0008*/ 	.dword	_$_str_$_2


//--------------------- .text.triton_poi_fused__native_batch_norm_legit_no_training_add_relu_16 --------------------------
	.section	.text.triton_poi_fused__native_batch_norm_legit_no_training_add_relu_16,"ax",@progbits
	.align	128
        .global         triton_poi_fused__native_batch_norm_legit_no_training_add_relu_16
        .type           triton_poi_fused__native_batch_norm_legit_no_training_add_relu_16,@function
        .size           triton_poi_fused__native_batch_norm_legit_no_training_add_relu_16,(.L_x_1 - triton_poi_fused__native_batch_norm_legit_no_training_add_relu_16)
        .other          triton_poi_fused__native_batch_norm_legit_no_training_add_relu_16,@"STO_CUDA_ENTRY STV_DEFAULT"
triton_poi_fused__native_batch_norm_legit_no_training_add_relu_16:
.text.triton_poi_fused__native_batch_norm_legit_no_training_add_relu_16:
[----:B------:R-:W-:Y:S01]  /*0000*/  LDC R1, c[0x0][0x28] ;  /* 0x00000a00ff017b82 */ /* 0x000fe20000000800 */
[----:B------:R-:W1:Y:S07]  /*0010*/  S2R R0, SR_TID.X ;  /* 0x0000000000007919 */ /* 0x000e6e0000002100 */
[----:B------:R-:W2:Y:S01]  /*0020*/  LDC.64 R8, c[0x0][0x220] ;  /* 0x00008800ff087b82 */ /* 0x000ea20000000a00 */
[----:B------:R-:W-:Y:S01]  /*0030*/  ULDC.64 UR4, c[0x0][0x208] ;  /* 0x0000820000047ab9 */ /* 0x000fe20000000a00 */
[----:B------:R-:W3:Y:S06]  /*0040*/  S2R R3, SR_CTAID.X ;  /* 0x0000000000037919 */ /* 0x000eec0000002500 */
[----:B------:R-:W4:Y:S08]  /*0050*/  LDC.64 R6, c[0x0][0x218] ;  /* 0x00008600ff067b82 */ /* 0x000f300000000a00 */
[----:B------:R-:W5:Y:S08]  /*0060*/  LDC.64 R4, c[0x0][0x210] ;  /* 0x00008400ff047b82 */ /* 0x000f700000000a00 */
[----:B------:R-:W5:Y:S01]  /*0070*/  LDC.64 R10, c[0x0][0x228] ;  /* 0x00008a00ff0a7b82 */ /* 0x000f620000000a00 */
[----:B-1----:R-:W-:-:S07]  /*0080*/  LOP3.LUT R0, R0, 0x7f, RZ, 0xc0, !PT ;  /* 0x0000007f00007812 */ /* 0x002fce00078ec0ff */
[----:B------:R-:W1:Y:S01]  /*0090*/  LDC.64 R12, c[0x0][0x230] ;  /* 0x00008c00ff0c7b82 */ /* 0x000e620000000a00 */
[----:B---3--:R-:W-:Y:S02]  /*00a0*/  SHF.R.S32.HI R2, RZ, 0x18, R3 ;  /* 0x00000018ff027819 */ /* 0x008fe40000011403 */
[----:B------:R-:W-:Y:S02]  /*00b0*/  LEA R0, R3, R0, 0x7 ;  /* 0x0000000003007211 */ /* 0x000fe400078e38ff */
[----:B------:R-:W-:-:S04]  /*00c0*/  SGXT R3, R2, 0x1 ;  /* 0x000000010203781a */ /* 0x000fc80000000200 */
[----:B------:R-:W-:-:S04]  /*00d0*/  LEA.HI R3, R3, R0, RZ, 0x2 ;  /* 0x0000000003037211 */ /* 0x000fc800078f10ff */
[--C-:B------:R-:W-:Y:S02]  /*00e0*/  SHF.R.S32.HI R2, RZ, 0x2, R3.reuse ;  /* 0x00000002ff027819 */ /* 0x100fe40000011403 */
[----:B------:R-:W-:-:S04]  /*00f0*/  SHF.R.S32.HI R3, RZ, 0x1f, R3 ;  /* 0x0000001fff037819 */ /* 0x000fc80000011403 */
[----:B------:R-:W-:-:S04]  /*0100*/  LEA.HI R3, R3, R2, RZ, 0xb ;  /* 0x0000000203037211 */ /* 0x000fc800078f58ff */
[----:B------:R-:W-:-:S04]  /*0110*/  LOP3.LUT R3, R3, 0xfffff800, RZ, 0xc0, !PT ;  /* 0xfffff80003037812 */ /* 0x000fc800078ec0ff */
[----:B------:R-:W-:Y:S02]  /*0120*/  IADD3 R15, R2, -R3, RZ ;  /* 0x80000003020f7210 */ /* 0x000fe40007ffe0ff */
[----:B------:R-:W3:Y:S03]  /*0130*/  LDC.64 R2, c[0x0][0x238] ;  /* 0x00008e00ff027b82 */ /* 0x000ee60000000a00 */
[----:B--2---:R-:W-:-:S05]  /*0140*/  IMAD.WIDE R8, R15, 0x4, R8 ;  /* 0x000000040f087825 */ /* 0x004fca00078e0208 */
[----:B------:R1:W2:Y:S01]  /*0150*/  LDG.E.EL R16, desc[UR4][R8.64] ;  /* 0x0000000408107981 */ /* 0x0002a2000c2e1900 */
[----:B----4-:R-:W-:-:S04]  /*0160*/  IMAD.WIDE R6, R15, 0x4, R6 ;  /* 0x000000040f067825 */ /* 0x010fc800078e0206 */
[C---:B-----5:R-:W-:Y:S02]  /*0170*/  IMAD.WIDE R4, R0.reuse, 0x4, R4 ;  /* 0x0000000400047825 */ /* 0x060fe400078e0204 */
[----:B------:R-:W4:Y:S02]  /*0180*/  LDG.E.EL R7, desc[UR4][R6.64] ;  /* 0x0000000406077981 */ /* 0x000f24000c2e1900 */
[C---:B0-----:R-:W-:Y:S02]  /*0190*/  IMAD.WIDE R10, R15.reuse, 0x4, R10 ;  /* 0x000000040f0a7825 */ /* 0x041fe400078e020a */
[----:B------:R0:W4:Y:S02]  /*01a0*/  LDG.E R14, desc[UR4][R4.64] ;  /* 0x00000004040e7981 */ /* 0x000124000c1e1900 */
[----:B-1----:R-:W-:Y:S02]  /*01b0*/  IMAD.WIDE R8, R15, 0x4, R12 ;  /* 0x000000040f087825 */ /* 0x002fe400078e020c */
[----:B------:R1:W5:Y:S02]  /*01c0*/  LDG.E.EL R10, desc[UR4][R10.64] ;  /* 0x000000040a0a7981 */ /* 0x000364000c2e1900 */
[----:B---3--:R-:W-:-:S02]  /*01d0*/  IMAD.WIDE R2, R0, 0x4, R2 ;  /* 0x0000000400027825 */ /* 0x008fc400078e0202 */
[----:B------:R-:W5:Y:S01]  /*01e0*/  LDG.E.EL R9, desc[UR4][R8.64] ;  /* 0x0000000408097981 */ /* 0x000f62000c2e1900 */
[----:B0-----:R-:W0:Y:S03]  /*01f0*/  LDC.64 R4, c[0x0][0x240] ;  /* 0x00009000ff047b82 */ /* 0x001e260000000a00 */
[----:B------:R-:W3:Y:S01]  /*0200*/  LDG.E R2, desc[UR4][R2.64] ;  /* 0x0000000402027981 */ /* 0x000ee2000c1e1900 */
[----:B-1----:R-:W-:Y:S01]  /*0210*/  HFMA2.MMA R11, -RZ, RZ, 1.625, 0 ;  /* 0x3e800000ff0b7435 */ /* 0x002fe200000001ff */
[----:B--2---:R-:W-:-:S04]  /*0220*/  FADD R16, R16, 9.9999997473787516356e-06 ;  /* 0x3727c5ac10107421 */ /* 0x004fc80000000000 */
[----:B------:R-:W1:Y:S02]  /*0230*/  MUFU.SQRT R12, R16 ;  /* 0x00000010000c7308 */ /* 0x000e640000002000 */
[C---:B-1----:R-:W-:Y:S02]  /*0240*/  FSETP.GT.AND P0, PT, R12.reuse, 8.50705917302346158658e+37, PT ;  /* 0x7e8000000c00780b */ /* 0x042fe40003f04000 */
[----:B------:R-:W-:-:S11]  /*0250*/  FSETP.GEU.AND P1, PT, R12, 1.175494350822287508e-38, PT ;  /* 0x008000000c00780b */ /* 0x000fd60003f2e000 */
[----:B------:R-:W-:-:S04]  /*0260*/  @P0 FMUL R12, R12, 0.25 ;  /* 0x3e8000000c0c0820 */ /* 0x000fc80000400000 */
[----:B------:R-:W-:-:S06]  /*0270*/  @!P1 FMUL R12, R12, 16777216 ;  /* 0x4b8000000c0c9820 */ /* 0x000fcc0000400000 */
[----:B------:R-:W1:Y:S01]  /*0280*/  MUFU.RCP R12, R12 ;  /* 0x0000000c000c7308 */ /* 0x000e620000001000 */
[----:B------:R-:W-:Y:S01]  /*0290*/  FSEL R11, R11, 1, P0 ;  /* 0x3f8000000b0b7808 */ /* 0x000fe20000000000 */
[----:B----4-:R-:W-:-:S04]  /*02a0*/  FADD R7, R14, -R7 ;  /* 0x800000070e077221 */ /* 0x010fc80000000000 */
[----:B------:R-:W-:-:S04]  /*02b0*/  @!P1 FMUL R11, R11, 16777216 ;  /* 0x4b8000000b0b9820 */ /* 0x000fc80000400000 */
[----:B-1----:R-:W-:-:S04]  /*02c0*/  FMUL R6, R12, R11 ;  /* 0x0000000b0c067220 */ /* 0x002fc80000400000 */
[----:B------:R-:W-:-:S04]  /*02d0*/  FMUL R6, R7, R6 ;  /* 0x0000000607067220 */ /* 0x000fc80000400000 */
[----:B-----5:R-:W-:-:S04]  /*02e0*/  FFMA R9, R10, R6, R9 ;  /* 0x000000060a097223 */ /* 0x020fc80000000009 */
[----:B---3--:R-:W-:Y:S01]  /*02f0*/  FADD R6, R2, R9 ;  /* 0x0000000902067221 */ /* 0x008fe20000000000 */
[----:B------:R-:W-:Y:S01]  /*0300*/  FSETP.GEU.AND P0, PT, R9, -R2, PT ;  /* 0x800000020900720b */ /* 0x000fe20003f0e000 */
[----:B0-----:R-:W-:-:S03]  /*0310*/  IMAD.WIDE R2, R0, 0x4, R4 ;  /* 0x0000000400027825 */ /* 0x001fc600078e0204 */
[----:B------:R-:W-:-:S05]  /*0320*/  FSEL R5, R6, RZ, P0 ;  /* 0x000000ff06057208 */ /* 0x000fca0000000000 */
[----:B------:R-:W-:Y:S01]  /*0330*/  STG.E desc[UR4][R2.64], R5 ;  /* 0x0000000502007986 */ /* 0x000fe2000c101904 */
[----:B------:R-:W-:Y:S05]  /*0340*/  EXIT ;  /* 0x000000000000794d */ /* 0x000fea0003800000 */
.L_x_0:
[----:B------:R-:W-:-:S00]  /*0350*/  BRA `(.L_x_0) ;  /* 0xfffffffc00fc7947 */ /* 0x000fc0000383ffff */
[----:B------:R-:W-:-:S00]  /*0360*/  NOP ;  /* 0x0000000000007918 */ /* 0x000fc00000000000 */
        /* <DEDUP_REMOVED lines=9> */
.L_x_1:


//--------------------- .nv.global.init           --------------------------
	.section	.nv.global.init,"aw",@progbits
.nv.global.init:
	.type		_$_str,@object
	.size		_$_str,(_$_str_$_2 - _$_str)
_$_str:
        /*0000*/ 	.byte	0x5f, 0x5f, 0x43, 0x55, 0x44, 0x41, 0x5f, 0x46, 0x54, 0x5a, 0x00
	.type		_$_str_$_2,@object
	.size		_$_str_$_2,(.L_1 - _$_str_$_2)
_$_str_$_2:
        /*000b*/ 	.byte	0x5f, 0x5f, 0x43, 0x55, 0x44, 0x41, 0x5f, 0x50, 0x52, 0x45, 0x43, 0x5f, 0x53, 0x51, 0x52, 0x54
        /*001b*/ 	.byte	0x00
.L_1:


//--------------------- .nv.constant0.triton_poi_fused__native_batch_norm_legit_no_training_add_relu_16 --------------------------
	.section	.nv.constant0.triton_poi_fused__native_batch_norm_legit_no_training_add_relu_16,"a",@progbits
	.sectionflags	@""
	.align	4
.nv.constant0.triton_poi_fused__native_batch_norm_legit_no_training_add_relu_16:
	.zero		588
